//
// Generated by NVIDIA NVVM Compiler
//
// Compiler Build ID: CL-36424714
// Cuda compilation tools, release 13.0, V13.0.88
// Based on NVVM 20.0.0
//

.version 9.0
.target sm_100
.address_size 64

	// .globl	_Z10cuda_hellov
.extern .func  (.param .b32 func_retval0) vprintf
(
	.param .b64 vprintf_param_0,
	.param .b64 vprintf_param_1
)
;
.global .align 1 .b8 $str[23] = {104, 101, 108, 108, 111, 32, 119, 111, 114, 108, 100, 32, 102, 114, 111, 109, 32, 71, 80, 85, 32, 10};
.global .align 1 .b8 $str$1[16] = {65, 100, 100, 32, 119, 105, 116, 104, 32, 71, 112, 117, 58, 32, 10};
.global .align 1 .b8 $str$2[25] = {83, 117, 98, 115, 116, 114, 97, 99, 116, 105, 111, 110, 32, 119, 105, 116, 104, 32, 71, 112, 117, 58, 32, 10};
.global .align 1 .b8 $str$3[21] = {77, 117, 108, 116, 105, 112, 108, 121, 32, 119, 105, 116, 104, 32, 71, 112, 117, 58, 32, 10};
.global .align 1 .b8 $str$4[21] = {68, 105, 118, 105, 115, 105, 111, 110, 32, 119, 105, 116, 104, 32, 71, 112, 117, 58, 32, 10};

.visible .entry _Z10cuda_hellov()
{
	.reg .b32 	%r<3>;
	.reg .b64 	%rd<3>;

	mov.u64 	%rd1, $str;
	cvta.global.u64 	%rd2, %rd1;
	{ // callseq 0, 0
	.param .b64 param0;
	st.param.b64 	[param0], %rd2;
	.param .b64 param1;
	st.param.b64 	[param1], 0;
	.param .b32 retval0;
	call.uni (retval0), 
	vprintf, 
	(
	param0, 
	param1
	);
	ld.param.b32 	%r1, [retval0];
	} // callseq 0
	ret;

}
	// .globl	_Z7add_GpuPiS_S_
.visible .entry _Z7add_GpuPiS_S_(
	.param .u64 .ptr .align 1 _Z7add_GpuPiS_S__param_0,
	.param .u64 .ptr .align 1 _Z7add_GpuPiS_S__param_1,
	.param .u64 .ptr .align 1 _Z7add_GpuPiS_S__param_2
)
{
	.reg .b32 	%r<6>;
	.reg .b64 	%rd<9>;

	ld.param.u64 	%rd1, [_Z7add_GpuPiS_S__param_0];
	ld.param.u64 	%rd2, [_Z7add_GpuPiS_S__param_1];
	ld.param.u64 	%rd3, [_Z7add_GpuPiS_S__param_2];
	cvta.to.global.u64 	%rd4, %rd3;
	cvta.to.global.u64 	%rd5, %rd2;
	cvta.to.global.u64 	%rd6, %rd1;
	mov.u64 	%rd7, $str$1;
	cvta.global.u64 	%rd8, %rd7;
	{ // callseq 1, 0
	.param .b64 param0;
	st.param.b64 	[param0], %rd8;
	.param .b64 param1;
	st.param.b64 	[param1], 0;
	.param .b32 retval0;
	call.uni (retval0), 
	vprintf, 
	(
	param0, 
	param1
	);
	ld.param.b32 	%r1, [retval0];
	} // callseq 1
	ld.global.u32 	%r3, [%rd6];
	ld.global.u32 	%r4, [%rd5];
	add.s32 	%r5, %r4, %r3;
	st.global.u32 	[%rd4], %r5;
	ret;

}
	// .globl	_Z16substraction_GpuPiS_S_
.visible .entry _Z16substraction_GpuPiS_S_(
	.param .u64 .ptr .align 1 _Z16substraction_GpuPiS_S__param_0,
	.param .u64 .ptr .align 1 _Z16substraction_GpuPiS_S__param_1,
	.param .u64 .ptr .align 1 _Z16substraction_GpuPiS_S__param_2
)
{
	.reg .b32 	%r<6>;
	.reg .b64 	%rd<9>;

	ld.param.u64 	%rd1, [_Z16substraction_GpuPiS_S__param_0];
	ld.param.u64 	%rd2, [_Z16substraction_GpuPiS_S__param_1];
	ld.param.u64 	%rd3, [_Z16substraction_GpuPiS_S__param_2];
	cvta.to.global.u64 	%rd4, %rd3;
	cvta.to.global.u64 	%rd5, %rd2;
	cvta.to.global.u64 	%rd6, %rd1;
	mov.u64 	%rd7, $str$2;
	cvta.global.u64 	%rd8, %rd7;
	{ // callseq 2, 0
	.param .b64 param0;
	st.param.b64 	[param0], %rd8;
	.param .b64 param1;
	st.param.b64 	[param1], 0;
	.param .b32 retval0;
	call.uni (retval0), 
	vprintf, 
	(
	param0, 
	param1
	);
	ld.param.b32 	%r1, [retval0];
	} // callseq 2
	ld.global.u32 	%r3, [%rd6];
	ld.global.u32 	%r4, [%rd5];
	sub.s32 	%r5, %r3, %r4;
	st.global.u32 	[%rd4], %r5;
	ret;

}
	// .globl	_Z12multiply_GpuPiS_S_
.visible .entry _Z12multiply_GpuPiS_S_(
	.param .u64 .ptr .align 1 _Z12multiply_GpuPiS_S__param_0,
	.param .u64 .ptr .align 1 _Z12multiply_GpuPiS_S__param_1,
	.param .u64 .ptr .align 1 _Z12multiply_GpuPiS_S__param_2
)
{
	.reg .b32 	%r<6>;
	.reg .b64 	%rd<9>;

	ld.param.u64 	%rd1, [_Z12multiply_GpuPiS_S__param_0];
	ld.param.u64 	%rd2, [_Z12multiply_GpuPiS_S__param_1];
	ld.param.u64 	%rd3, [_Z12multiply_GpuPiS_S__param_2];
	cvta.to.global.u64 	%rd4, %rd3;
	cvta.to.global.u64 	%rd5, %rd2;
	cvta.to.global.u64 	%rd6, %rd1;
	mov.u64 	%rd7, $str$3;
	cvta.global.u64 	%rd8, %rd7;
	{ // callseq 3, 0
	.param .b64 param0;
	st.param.b64 	[param0], %rd8;
	.param .b64 param1;
	st.param.b64 	[param1], 0;
	.param .b32 retval0;
	call.uni (retval0), 
	vprintf, 
	(
	param0, 
	param1
	);
	ld.param.b32 	%r1, [retval0];
	} // callseq 3
	ld.global.u32 	%r3, [%rd6];
	ld.global.u32 	%r4, [%rd5];
	mul.lo.s32 	%r5, %r4, %r3;
	st.global.u32 	[%rd4], %r5;
	ret;

}
	// .globl	_Z12Division_GpuPiS_S_
.visible .entry _Z12Division_GpuPiS_S_(
	.param .u64 .ptr .align 1 _Z12Division_GpuPiS_S__param_0,
	.param .u64 .ptr .align 1 _Z12Division_GpuPiS_S__param_1,
	.param .u64 .ptr .align 1 _Z12Division_GpuPiS_S__param_2
)
{
	.reg .b32 	%r<6>;
	.reg .b64 	%rd<9>;

	ld.param.u64 	%rd1, [_Z12Division_GpuPiS_S__param_0];
	ld.param.u64 	%rd2, [_Z12Division_GpuPiS_S__param_1];
	ld.param.u64 	%rd3, [_Z12Division_GpuPiS_S__param_2];
	cvta.to.global.u64 	%rd4, %rd3;
	cvta.to.global.u64 	%rd5, %rd2;
	cvta.to.global.u64 	%rd6, %rd1;
	mov.u64 	%rd7, $str$4;
	cvta.global.u64 	%rd8, %rd7;
	{ // callseq 4, 0
	.param .b64 param0;
	st.param.b64 	[param0], %rd8;
	.param .b64 param1;
	st.param.b64 	[param1], 0;
	.param .b32 retval0;
	call.uni (retval0), 
	vprintf, 
	(
	param0, 
	param1
	);
	ld.param.b32 	%r1, [retval0];
	} // callseq 4
	ld.global.u32 	%r3, [%rd6];
	ld.global.u32 	%r4, [%rd5];
	div.s32 	%r5, %r3, %r4;
	st.global.u32 	[%rd4], %r5;
	ret;

}


// ===== COMPILED SASS (sm_100) =====

	.target	sm_100

	.elftype	@"ET_EXEC"


//--------------------- .note.nv.tkinfo           --------------------------
	.section	.note.nv.tkinfo,"",@"SHT_NOTE"
	.sectionflags	@"SHF_NOTE_NV_TKINFO"
	.tkinfo
        /*0018*/ 	.word	0x00000002
        /*0030*/ 	.string	""
        /*0030*/ 	.string	"ptxas"
        /*0030*/ 	.string	"Cuda compilation tools, release 13.0, V13.0.88"
        /*0030*/ 	.string	"Build cuda_13.0.r13.0/compiler.36424714_0"
        /*0030*/ 	.string	"-arch sm_100 -m 64 "



//--------------------- .note.nv.cuinfo           --------------------------
	.section	.note.nv.cuinfo,"",@"SHT_NOTE"
	.sectionflags	@"SHF_NOTE_NV_CUINFO"
        /*0018*/ 	.short	0x0002
        /*001a*/ 	.short	0x0064
        /*001c*/ 	.short	0x0082
	.zero		2


//--------------------- .nv.info                  --------------------------
	.section	.nv.info,"",@"SHT_CUDA_INFO"
	.align	4


	//----- nvinfo : EIATTR_REGCOUNT
	.align		4
        /*0000*/ 	.byte	0x04, 0x2f
        /*0002*/ 	.short	(.L_6 - .L_5)
	.align		4
.L_5:
        /*0004*/ 	.word	index@(_Z10cuda_hellov)
        /*0008*/ 	.word	0x00000018


	//----- nvinfo : EIATTR_FRAME_SIZE
	.align		4
.L_6:
        /*000c*/ 	.byte	0x04, 0x11
        /*000e*/ 	.short	(.L_8 - .L_7)
	.align		4
.L_7:
        /*0010*/ 	.word	index@(_Z10cuda_hellov)
        /*0014*/ 	.word	0x00000000


	//----- nvinfo : EIATTR_REGCOUNT
	.align		4
.L_8:
        /*0018*/ 	.byte	0x04, 0x2f
        /*001a*/ 	.short	(.L_10 - .L_9)
	.align		4
.L_9:
        /*001c*/ 	.word	index@(_Z7add_GpuPiS_S_)
        /*0020*/ 	.word	0x00000018


	//----- nvinfo : EIATTR_FRAME_SIZE
	.align		4
.L_10:
        /*0024*/ 	.byte	0x04, 0x11
        /*0026*/ 	.short	(.L_12 - .L_11)
	.align		4
.L_11:
        /*0028*/ 	.word	index@(_Z7add_GpuPiS_S_)
        /*002c*/ 	.word	0x00000000


	//----- nvinfo : EIATTR_REGCOUNT
	.align		4
.L_12:
        /*0030*/ 	.byte	0x04, 0x2f
        /*0032*/ 	.short	(.L_14 - .L_13)
	.align		4
.L_13:
        /*0034*/ 	.word	index@(_Z16substraction_GpuPiS_S_)
        /*0038*/ 	.word	0x00000018


	//----- nvinfo : EIATTR_FRAME_SIZE
	.align		4
.L_14:
        /*003c*/ 	.byte	0x04, 0x11
        /*003e*/ 	.short	(.L_16 - .L_15)
	.align		4
.L_15:
        /*0040*/ 	.word	index@(_Z16substraction_GpuPiS_S_)
        /*0044*/ 	.word	0x00000000


	//----- nvinfo : EIATTR_REGCOUNT
	.align		4
.L_16:
        /*0048*/ 	.byte	0x04, 0x2f
        /*004a*/ 	.short	(.L_18 - .L_17)
	.align		4
.L_17:
        /*004c*/ 	.word	index@(_Z12multiply_GpuPiS_S_)
        /*0050*/ 	.word	0x00000018


	//----- nvinfo : EIATTR_FRAME_SIZE
	.align		4
.L_18:
        /*0054*/ 	.byte	0x04, 0x11
        /*0056*/ 	.short	(.L_20 - .L_19)
	.align		4
.L_19:
        /*0058*/ 	.word	index@(_Z12multiply_GpuPiS_S_)
        /*005c*/ 	.word	0x00000000


	//----- nvinfo : EIATTR_REGCOUNT
	.align		4
.L_20:
        /*0060*/ 	.byte	0x04, 0x2f
        /*0062*/ 	.short	(.L_22 - .L_21)
	.align		4
.L_21:
        /*0064*/ 	.word	index@(_Z12Division_GpuPiS_S_)
        /*0068*/ 	.word	0x00000018


	//----- nvinfo : EIATTR_FRAME_SIZE
	.align		4
.L_22:
        /*006c*/ 	.byte	0x04, 0x11
        /*006e*/ 	.short	(.L_24 - .L_23)
	.align		4
.L_23:
        /*0070*/ 	.word	index@(_Z12Division_GpuPiS_S_)
        /*0074*/ 	.word	0x00000000


	//----- nvinfo : EIATTR_MIN_STACK_SIZE
	.align		4
.L_24:
        /*0078*/ 	.byte	0x04, 0x12
        /*007a*/ 	.short	(.L_26 - .L_25)
	.align		4
.L_25:
        /*007c*/ 	.word	index@(_Z12Division_GpuPiS_S_)
        /*0080*/ 	.word	0x00000000


	//----- nvinfo : EIATTR_MIN_STACK_SIZE
	.align		4
.L_26:
        /*0084*/ 	.byte	0x04, 0x12
        /*0086*/ 	.short	(.L_28 - .L_27)
	.align		4
.L_27:
        /*0088*/ 	.word	index@(_Z12multiply_GpuPiS_S_)
        /*008c*/ 	.word	0x00000000


	//----- nvinfo : EIATTR_MIN_STACK_SIZE
	.align		4
.L_28:
        /*0090*/ 	.byte	0x04, 0x12
        /*0092*/ 	.short	(.L_30 - .L_29)
	.align		4
.L_29:
        /*0094*/ 	.word	index@(_Z16substraction_GpuPiS_S_)
        /*0098*/ 	.word	0x00000000


	//----- nvinfo : EIATTR_MIN_STACK_SIZE
	.align		4
.L_30:
        /*009c*/ 	.byte	0x04, 0x12
        /*009e*/ 	.short	(.L_32 - .L_31)
	.align		4
.L_31:
        /*00a0*/ 	.word	index@(_Z7add_GpuPiS_S_)
        /*00a4*/ 	.word	0x00000000


	//----- nvinfo : EIATTR_MIN_STACK_SIZE
	.align		4
.L_32:
        /*00a8*/ 	.byte	0x04, 0x12
        /*00aa*/ 	.short	(.L_34 - .L_33)
	.align		4
.L_33:
        /*00ac*/ 	.word	index@(_Z10cuda_hellov)
        /*00b0*/ 	.word	0x00000000
.L_34:


//--------------------- .nv.compat                --------------------------
	.section	.nv.compat,"",@"SHT_CUDA_COMPAT_INFO"
	.align	4
        /*0000*/ 	.byte	0x02, 0x09, 0x00, 0x00, 0x02, 0x02, 0x01, 0x00, 0x02, 0x05, 0x05, 0x00, 0x03, 0x07, 0x01, 0x01
        /*0010*/ 	.byte	0x02, 0x03, 0x00, 0x00, 0x02, 0x06, 0x01, 0x00, 0x04, 0x0b, 0x08, 0x00, 0x09, 0x00, 0x00, 0x00
        /*0020*/ 	.byte	0x00, 0x00, 0x00, 0x00


//--------------------- .nv.info._Z12Division_GpuPiS_S_ --------------------------
	.section	.nv.info._Z12Division_GpuPiS_S_,"",@"SHT_CUDA_INFO"
	.sectionflags	@""
	.align	4


	//----- nvinfo : EIATTR_CUDA_API_VERSION
	.align		4
        /*0000*/ 	.byte	0x04, 0x37
        /*0002*/ 	.short	(.L_36 - .L_35)
.L_35:
        /*0004*/ 	.word	0x00000082


	//----- nvinfo : EIATTR_KPARAM_INFO
	.align		4
.L_36:
        /*0008*/ 	.byte	0x04, 0x17
        /*000a*/ 	.short	(.L_38 - .L_37)
.L_37:
        /*000c*/ 	.word	0x00000000
        /*0010*/ 	.short	0x0002
        /*0012*/ 	.short	0x0010
        /*0014*/ 	.byte	0x00, 0xf5, 0x21, 0x00


	//----- nvinfo : EIATTR_KPARAM_INFO
	.align		4
.L_38:
        /*0018*/ 	.byte	0x04, 0x17
        /*001a*/ 	.short	(.L_40 - .L_39)
.L_39:
        /*001c*/ 	.word	0x00000000
        /*0020*/ 	.short	0x0001
        /*0022*/ 	.short	0x0008
        /*0024*/ 	.byte	0x00, 0xf5, 0x21, 0x00


	//----- nvinfo : EIATTR_KPARAM_INFO
	.align		4
.L_40:
        /*0028*/ 	.byte	0x04, 0x17
        /*002a*/ 	.short	(.L_42 - .L_41)
.L_41:
        /*002c*/ 	.word	0x00000000
        /*0030*/ 	.short	0x0000
        /*0032*/ 	.short	0x0000
        /*0034*/ 	.byte	0x00, 0xf5, 0x21, 0x00


	//----- nvinfo : EIATTR_SPARSE_MMA_MASK
	.align		4
.L_42:
        /*0038*/ 	.byte	0x03, 0x50
        /*003a*/ 	.short	0x0000


	//----- nvinfo : EIATTR_MAXREG_COUNT
	.align		4
        /*003c*/ 	.byte	0x03, 0x1b
        /*003e*/ 	.short	0x00ff


	//----- nvinfo : EIATTR_EXTERNS
	.align		4
        /*0040*/ 	.byte	0x04, 0x0f
        /*0042*/ 	.short	(.L_44 - .L_43)


	//   ....[0]....
	.align		4
.L_43:
        /*0044*/ 	.word	index@(vprintf)


	//----- nvinfo : EIATTR_MERCURY_ISA_VERSION
	.align		4
.L_44:
        /*0048*/ 	.byte	0x03, 0x5f
        /*004a*/ 	.short	0x0101


	//----- nvinfo : EIATTR_VRC_CTA_INIT_COUNT
	.align		4
        /*004c*/ 	.byte	0x02, 0x4a
	.zero		1
	.zero		1


	//----- nvinfo : EIATTR_SYSCALL_OFFSETS
	.align		4
        /*0050*/ 	.byte	0x04, 0x46
        /*0052*/ 	.short	(.L_46 - .L_45)


	//   ....[0]....
.L_45:
        /*0054*/ 	.word	0x00000090


	//----- nvinfo : EIATTR_EXIT_INSTR_OFFSETS
	.align		4
.L_46:
        /*0058*/ 	.byte	0x04, 0x1c
        /*005a*/ 	.short	(.L_48 - .L_47)


	//   ....[0]....
.L_47:
        /*005c*/ 	.word	0x00000280


	//----- nvinfo : EIATTR_CBANK_PARAM_SIZE
	.align		4
.L_48:
        /*0060*/ 	.byte	0x03, 0x19
        /*0062*/ 	.short	0x0018


	//----- nvinfo : EIATTR_PARAM_CBANK
	.align		4
        /*0064*/ 	.byte	0x04, 0x0a
        /*0066*/ 	.short	(.L_50 - .L_49)
	.align		4
.L_49:
        /*0068*/ 	.word	index@(.nv.constant0._Z12Division_GpuPiS_S_)
        /*006c*/ 	.short	0x0380
        /*006e*/ 	.short	0x0018


	//----- nvinfo : EIATTR_SW_WAR
	.align		4
.L_50:
        /*0070*/ 	.byte	0x04, 0x36
        /*0072*/ 	.short	(.L_52 - .L_51)
.L_51:
        /*0074*/ 	.word	0x00000008
.L_52:


//--------------------- .nv.info._Z12multiply_GpuPiS_S_ --------------------------
	.section	.nv.info._Z12multiply_GpuPiS_S_,"",@"SHT_CUDA_INFO"
	.sectionflags	@""
	.align	4


	//----- nvinfo : EIATTR_CUDA_API_VERSION
	.align		4
        /*0000*/ 	.byte	0x04, 0x37
        /*0002*/ 	.short	(.L_54 - .L_53)
.L_53:
        /*0004*/ 	.word	0x00000082


	//----- nvinfo : EIATTR_KPARAM_INFO
	.align		4
.L_54:
        /*0008*/ 	.byte	0x04, 0x17
        /*000a*/ 	.short	(.L_56 - .L_55)
.L_55:
        /*000c*/ 	.word	0x00000000
        /*0010*/ 	.short	0x0002
        /*0012*/ 	.short	0x0010
        /*0014*/ 	.byte	0x00, 0xf5, 0x21, 0x00


	//----- nvinfo : EIATTR_KPARAM_INFO
	.align		4
.L_56:
        /*0018*/ 	.byte	0x04, 0x17
        /*001a*/ 	.short	(.L_58 - .L_57)
.L_57:
        /*001c*/ 	.word	0x00000000
        /*0020*/ 	.short	0x0001
        /*0022*/ 	.short	0x0008
        /*0024*/ 	.byte	0x00, 0xf5, 0x21, 0x00


	//----- nvinfo : EIATTR_KPARAM_INFO
	.align		4
.L_58:
        /*0028*/ 	.byte	0x04, 0x17
        /*002a*/ 	.short	(.L_60 - .L_59)
.L_59:
        /*002c*/ 	.word	0x00000000
        /*0030*/ 	.short	0x0000
        /*0032*/ 	.short	0x0000
        /*0034*/ 	.byte	0x00, 0xf5, 0x21, 0x00


	//----- nvinfo : EIATTR_SPARSE_MMA_MASK
	.align		4
.L_60:
        /*0038*/ 	.byte	0x03, 0x50
        /*003a*/ 	.short	0x0000


	//----- nvinfo : EIATTR_MAXREG_COUNT
	.align		4
        /*003c*/ 	.byte	0x03, 0x1b
        /*003e*/ 	.short	0x00ff


	//----- nvinfo : EIATTR_EXTERNS
	.align		4
        /*0040*/ 	.byte	0x04, 0x0f
        /*0042*/ 	.short	(.L_62 - .L_61)


	//   ....[0]....
	.align		4
.L_61:
        /*0044*/ 	.word	index@(vprintf)


	//----- nvinfo : EIATTR_MERCURY_ISA_VERSION
	.align		4
.L_62:
        /*0048*/ 	.byte	0x03, 0x5f
        /*004a*/ 	.short	0x0101


	//----- nvinfo : EIATTR_VRC_CTA_INIT_COUNT
	.align		4
        /*004c*/ 	.byte	0x02, 0x4a
	.zero		1
	.zero		1


	//----- nvinfo : EIATTR_SYSCALL_OFFSETS
	.align		4
        /*0050*/ 	.byte	0x04, 0x46
        /*0052*/ 	.short	(.L_64 - .L_63)


	//   ....[0]....
.L_63:
        /*0054*/ 	.word	0x00000090


	//----- nvinfo : EIATTR_EXIT_INSTR_OFFSETS
	.align		4
.L_64:
        /*0058*/ 	.byte	0x04, 0x1c
        /*005a*/ 	.short	(.L_66 - .L_65)


	//   ....[0]....
.L_65:
        /*005c*/ 	.word	0x00000110


	//----- nvinfo : EIATTR_CBANK_PARAM_SIZE
	.align		4
.L_66:
        /*0060*/ 	.byte	0x03, 0x19
        /*0062*/ 	.short	0x0018


	//----- nvinfo : EIATTR_PARAM_CBANK
	.align		4
        /*0064*/ 	.byte	0x04, 0x0a
        /*0066*/ 	.short	(.L_68 - .L_67)
	.align		4
.L_67:
        /*0068*/ 	.word	index@(.nv.constant0._Z12multiply_GpuPiS_S_)
        /*006c*/ 	.short	0x0380
        /*006e*/ 	.short	0x0018


	//----- nvinfo : EIATTR_SW_WAR
	.align		4
.L_68:
        /*0070*/ 	.byte	0x04, 0x36
        /*0072*/ 	.short	(.L_70 - .L_69)
.L_69:
        /*0074*/ 	.word	0x00000008
.L_70:


//--------------------- .nv.info._Z16substraction_GpuPiS_S_ --------------------------
	.section	.nv.info._Z16substraction_GpuPiS_S_,"",@"SHT_CUDA_INFO"
	.sectionflags	@""
	.align	4


	//----- nvinfo : EIATTR_CUDA_API_VERSION
	.align		4
        /*0000*/ 	.byte	0x04, 0x37
        /*0002*/ 	.short	(.L_72 - .L_71)
.L_71:
        /*0004*/ 	.word	0x00000082


	//----- nvinfo : EIATTR_KPARAM_INFO
	.align		4
.L_72:
        /*0008*/ 	.byte	0x04, 0x17
        /*000a*/ 	.short	(.L_74 - .L_73)
.L_73:
        /*000c*/ 	.word	0x00000000
        /*0010*/ 	.short	0x0002
        /*0012*/ 	.short	0x0010
        /*0014*/ 	.byte	0x00, 0xf5, 0x21, 0x00


	//----- nvinfo : EIATTR_KPARAM_INFO
	.align		4
.L_74:
        /*0018*/ 	.byte	0x04, 0x17
        /*001a*/ 	.short	(.L_76 - .L_75)
.L_75:
        /*001c*/ 	.word	0x00000000
        /*0020*/ 	.short	0x0001
        /*0022*/ 	.short	0x0008
        /*0024*/ 	.byte	0x00, 0xf5, 0x21, 0x00


	//----- nvinfo : EIATTR_KPARAM_INFO
	.align		4
.L_76:
        /*0028*/ 	.byte	0x04, 0x17
        /*002a*/ 	.short	(.L_78 - .L_77)
.L_77:
        /*002c*/ 	.word	0x00000000
        /*0030*/ 	.short	0x0000
        /*0032*/ 	.short	0x0000
        /*0034*/ 	.byte	0x00, 0xf5, 0x21, 0x00


	//----- nvinfo : EIATTR_SPARSE_MMA_MASK
	.align		4
.L_78:
        /*0038*/ 	.byte	0x03, 0x50
        /*003a*/ 	.short	0x0000


	//----- nvinfo : EIATTR_MAXREG_COUNT
	.align		4
        /*003c*/ 	.byte	0x03, 0x1b
        /*003e*/ 	.short	0x00ff


	//----- nvinfo : EIATTR_EXTERNS
	.align		4
        /*0040*/ 	.byte	0x04, 0x0f
        /*0042*/ 	.short	(.L_80 - .L_79)


	//   ....[0]....
	.align		4
.L_79:
        /*0044*/ 	.word	index@(vprintf)


	//----- nvinfo : EIATTR_MERCURY_ISA_VERSION
	.align		4
.L_80:
        /*0048*/ 	.byte	0x03, 0x5f
        /*004a*/ 	.short	0x0101


	//----- nvinfo : EIATTR_VRC_CTA_INIT_COUNT
	.align		4
        /*004c*/ 	.byte	0x02, 0x4a
	.zero		1
	.zero		1


	//----- nvinfo : EIATTR_SYSCALL_OFFSETS
	.align		4
        /*0050*/ 	.byte	0x04, 0x46
        /*0052*/ 	.short	(.L_82 - .L_81)


	//   ....[0]....
.L_81:
        /*0054*/ 	.word	0x00000090


	//----- nvinfo : EIATTR_EXIT_INSTR_OFFSETS
	.align		4
.L_82:
        /*0058*/ 	.byte	0x04, 0x1c
        /*005a*/ 	.short	(.L_84 - .L_83)


	//   ....[0]....
.L_83:
        /*005c*/ 	.word	0x00000110


	//----- nvinfo : EIATTR_CBANK_PARAM_SIZE
	.align		4
.L_84:
        /*0060*/ 	.byte	0x03, 0x19
        /*0062*/ 	.short	0x0018


	//----- nvinfo : EIATTR_PARAM_CBANK
	.align		4
        /*0064*/ 	.byte	0x04, 0x0a
        /*0066*/ 	.short	(.L_86 - .L_85)
	.align		4
.L_85:
        /*0068*/ 	.word	index@(.nv.constant0._Z16substraction_GpuPiS_S_)
        /*006c*/ 	.short	0x0380
        /*006e*/ 	.short	0x0018


	//----- nvinfo : EIATTR_SW_WAR
	.align		4
.L_86:
        /*0070*/ 	.byte	0x04, 0x36
        /*0072*/ 	.short	(.L_88 - .L_87)
.L_87:
        /*0074*/ 	.word	0x00000008
.L_88:


//--------------------- .nv.info._Z7add_GpuPiS_S_ --------------------------
	.section	.nv.info._Z7add_GpuPiS_S_,"",@"SHT_CUDA_INFO"
	.sectionflags	@""
	.align	4


	//----- nvinfo : EIATTR_CUDA_API_VERSION
	.align		4
        /*0000*/ 	.byte	0x04, 0x37
        /*0002*/ 	.short	(.L_90 - .L_89)
.L_89:
        /*0004*/ 	.word	0x00000082


	//----- nvinfo : EIATTR_KPARAM_INFO
	.align		4
.L_90:
        /*0008*/ 	.byte	0x04, 0x17
        /*000a*/ 	.short	(.L_92 - .L_91)
.L_91:
        /*000c*/ 	.word	0x00000000
        /*0010*/ 	.short	0x0002
        /*0012*/ 	.short	0x0010
        /*0014*/ 	.byte	0x00, 0xf5, 0x21, 0x00


	//----- nvinfo : EIATTR_KPARAM_INFO
	.align		4
.L_92:
        /*0018*/ 	.byte	0x04, 0x17
        /*001a*/ 	.short	(.L_94 - .L_93)
.L_93:
        /*001c*/ 	.word	0x00000000
        /*0020*/ 	.short	0x0001
        /*0022*/ 	.short	0x0008
        /*0024*/ 	.byte	0x00, 0xf5, 0x21, 0x00


	//----- nvinfo : EIATTR_KPARAM_INFO
	.align		4
.L_94:
        /*0028*/ 	.byte	0x04, 0x17
        /*002a*/ 	.short	(.L_96 - .L_95)
.L_95:
        /*002c*/ 	.word	0x00000000
        /*0030*/ 	.short	0x0000
        /*0032*/ 	.short	0x0000
        /*0034*/ 	.byte	0x00, 0xf5, 0x21, 0x00


	//----- nvinfo : EIATTR_SPARSE_MMA_MASK
	.align		4
.L_96:
        /*0038*/ 	.byte	0x03, 0x50
        /*003a*/ 	.short	0x0000


	//----- nvinfo : EIATTR_MAXREG_COUNT
	.align		4
        /*003c*/ 	.byte	0x03, 0x1b
        /*003e*/ 	.short	0x00ff


	//----- nvinfo : EIATTR_EXTERNS
	.align		4
        /*0040*/ 	.byte	0x04, 0x0f
        /*0042*/ 	.short	(.L_98 - .L_97)


	//   ....[0]....
	.align		4
.L_97:
        /*0044*/ 	.word	index@(vprintf)


	//----- nvinfo : EIATTR_MERCURY_ISA_VERSION
	.align		4
.L_98:
        /*0048*/ 	.byte	0x03, 0x5f
        /*004a*/ 	.short	0x0101


	//----- nvinfo : EIATTR_VRC_CTA_INIT_COUNT
	.align		4
        /*004c*/ 	.byte	0x02, 0x4a
	.zero		1
	.zero		1


	//----- nvinfo : EIATTR_SYSCALL_OFFSETS
	.align		4
        /*0050*/ 	.byte	0x04, 0x46
        /*0052*/ 	.short	(.L_100 - .L_99)


	//   ....[0]....
.L_99:
        /*0054*/ 	.word	0x00000090


	//----- nvinfo : EIATTR_EXIT_INSTR_OFFSETS
	.align		4
.L_100:
        /*0058*/ 	.byte	0x04, 0x1c
        /*005a*/ 	.short	(.L_102 - .L_101)


	//   ....[0]....
.L_101:
        /*005c*/ 	.word	0x00000110


	//----- nvinfo : EIATTR_CBANK_PARAM_SIZE
	.align		4
.L_102:
        /*0060*/ 	.byte	0x03, 0x19
        /*0062*/ 	.short	0x0018


	//----- nvinfo : EIATTR_PARAM_CBANK
	.align		4
        /*0064*/ 	.byte	0x04, 0x0a
        /*0066*/ 	.short	(.L_104 - .L_103)
	.align		4
.L_103:
        /*0068*/ 	.word	index@(.nv.constant0._Z7add_GpuPiS_S_)
        /*006c*/ 	.short	0x0380
        /*006e*/ 	.short	0x0018


	//----- nvinfo : EIATTR_SW_WAR
	.align		4
.L_104:
        /*0070*/ 	.byte	0x04, 0x36
        /*0072*/ 	.short	(.L_106 - .L_105)
.L_105:
        /*0074*/ 	.word	0x00000008
.L_106:


//--------------------- .nv.info._Z10cuda_hellov  --------------------------
	.section	.nv.info._Z10cuda_hellov,"",@"SHT_CUDA_INFO"
	.sectionflags	@""
	.align	4


	//----- nvinfo : EIATTR_CUDA_API_VERSION
	.align		4
        /*0000*/ 	.byte	0x04, 0x37
        /*0002*/ 	.short	(.L_108 - .L_107)
.L_107:
        /*0004*/ 	.word	0x00000082


	//----- nvinfo : EIATTR_SPARSE_MMA_MASK
	.align		4
.L_108:
        /*0008*/ 	.byte	0x03, 0x50
        /*000a*/ 	.short	0x0000


	//----- nvinfo : EIATTR_MAXREG_COUNT
	.align		4
        /*000c*/ 	.byte	0x03, 0x1b
        /*000e*/ 	.short	0x00ff


	//----- nvinfo : EIATTR_EXTERNS
	.align		4
        /*0010*/ 	.byte	0x04, 0x0f
        /*0012*/ 	.short	(.L_110 - .L_109)


	//   ....[0]....
	.align		4
.L_109:
        /*0014*/ 	.word	index@(vprintf)


	//----- nvinfo : EIATTR_MERCURY_ISA_VERSION
	.align		4
.L_110:
        /*0018*/ 	.byte	0x03, 0x5f
        /*001a*/ 	.short	0x0101


	//----- nvinfo : EIATTR_VRC_CTA_INIT_COUNT
	.align		4
        /*001c*/ 	.byte	0x02, 0x4a
	.zero		1
	.zero		1


	//----- nvinfo : EIATTR_SYSCALL_OFFSETS
	.align		4
        /*0020*/ 	.byte	0x04, 0x46
        /*0022*/ 	.short	(.L_112 - .L_111)


	//   ....[0]....
.L_111:
        /*0024*/ 	.word	0x00000080


	//----- nvinfo : EIATTR_EXIT_INSTR_OFFSETS
	.align		4
.L_112:
        /*0028*/ 	.byte	0x04, 0x1c
        /*002a*/ 	.short	(.L_114 - .L_113)


	//   ....[0]....
.L_113:
        /*002c*/ 	.word	0x00000090


	//----- nvinfo : EIATTR_SW_WAR
	.align		4
.L_114:
        /*0030*/ 	.byte	0x04, 0x36
        /*0032*/ 	.short	(.L_116 - .L_115)
.L_115:
        /*0034*/ 	.word	0x00000008
.L_116:


//--------------------- .nv.callgraph             --------------------------
	.section	.nv.callgraph,"",@"SHT_CUDA_CALLGRAPH"
	.align	4
	.sectionentsize	8
	.align		4
        /*0000*/ 	.word	0x00000000
	.align		4
        /*0004*/ 	.word	0xffffffff
	.align		4
        /*0008*/ 	.word	index@(_Z12Division_GpuPiS_S_)
	.align		4
        /*000c*/ 	.word	index@(vprintf)
	.align		4
        /*0010*/ 	.word	index@(_Z12multiply_GpuPiS_S_)
	.align		4
        /*0014*/ 	.word	index@(vprintf)
	.align		4
        /*0018*/ 	.word	index@(_Z16substraction_GpuPiS_S_)
	.align		4
        /*001c*/ 	.word	index@(vprintf)
	.align		4
        /*0020*/ 	.word	index@(_Z7add_GpuPiS_S_)
	.align		4
        /*0024*/ 	.word	index@(vprintf)
	.align		4
        /*0028*/ 	.word	index@(_Z10cuda_hellov)
	.align		4
        /*002c*/ 	.word	index@(vprintf)
	.align		4
        /*0030*/ 	.word	0x00000000
	.align		4
        /*0034*/ 	.word	0xfffffffe
	.align		4
        /*0038*/ 	.word	0x00000000
	.align		4
        /*003c*/ 	.word	0xfffffffd
	.align		4
        /*0040*/ 	.word	0x00000000
	.align		4
        /*0044*/ 	.word	0xfffffffc


//--------------------- .nv.constant4             --------------------------
	.section	.nv.constant4,"a",@progbits
	.align	8
	.align		8
.nv.constant4:
        /*0000*/ 	.dword	vprintf
	.align		8
        /*0008*/ 	.dword	$str
	.align		8
        /*0010*/ 	.dword	$str$1
	.align		8
        /*0018*/ 	.dword	$str$2
	.align		8
        /*0020*/ 	.dword	$str$3
	.align		8
        /*0028*/ 	.dword	$str$4


//--------------------- .text._Z12Division_GpuPiS_S_ --------------------------
	.section	.text._Z12Division_GpuPiS_S_,"ax",@progbits
	.align	128
        .global         _Z12Division_GpuPiS_S_
        .type           _Z12Division_GpuPiS_S_,@function
        .size           _Z12Division_GpuPiS_S_,(.L_x_10 - _Z12Division_GpuPiS_S_)
        .other          _Z12Division_GpuPiS_S_,@"STO_CUDA_ENTRY STV_DEFAULT"
_Z12Division_GpuPiS_S_:
.text._Z12Division_GpuPiS_S_:
[----:B------:R-:W0:Y:S01]  /*0000*/  LDC R1, c[0x0][0x37c] ;  /* 0x0000df00ff017b82 */ /* 0x000e220000000800 */
[----:B------:R-:W-:Y:S01]  /*0010*/  MOV R0, 0x0 ;  /* 0x0000000000007802 */ /* 0x000fe20000000f00 */
[----:B------:R-:W1:Y:S01]  /*0020*/  LDCU.64 UR4, c[0x4][0x28] ;  /* 0x01000500ff0477ac */ /* 0x000e620008000a00 */
[----:B------:R-:W-:-:S05]  /*0030*/  CS2R R6, SRZ ;  /* 0x0000000000067805 */ /* 0x000fca000001ff00 */
[----:B------:R2:W3:Y:S01]  /*0040*/  LDC.64 R2, c[0x4][R0] ;  /* 0x0100000000027b82 */ /* 0x0004e20000000a00 */
[----:B------:R-:W4:Y:S01]  /*0050*/  LDCU.64 UR36, c[0x0][0x358] ;  /* 0x00006b00ff2477ac */ /* 0x000f220008000a00 */
[----:B-1----:R-:W-:Y:S02]  /*0060*/  IMAD.U32 R4, RZ, RZ, UR4 ;  /* 0x00000004ff047e24 */ /* 0x002fe4000f8e00ff */
[----:B--2---:R-:W-:-:S07]  /*0070*/  IMAD.U32 R5, RZ, RZ, UR5 ;  /* 0x00000005ff057e24 */ /* 0x004fce000f8e00ff */
[----:B------:R-:W-:-:S07]  /*0080*/  LEPC R20, `(.L_x_0) ;  /* 0x000000001014794e */ /* 0x000fce0000000000 */
[----:B0--34-:R-:W-:Y:S05]  /*0090*/  CALL.ABS.NOINC R2 ;  /* 0x0000000002007343 */ /* 0x019fea0003c00000 */
.L_x_0:
[----:B------:R-:W0:Y:S02]  /*00a0*/  LDC.64 R4, c[0x0][0x388] ;  /* 0x0000e200ff047b82 */ /* 0x000e240000000a00 */
[----:B0-----:R-:W2:Y:S06]  /*00b0*/  LDG.E R5, desc[UR36][R4.64] ;  /* 0x0000002404057981 */ /* 0x001eac000c1e1900 */
[----:B------:R-:W0:Y:S02]  /*00c0*/  LDC.64 R2, c[0x0][0x380] ;  /* 0x0000e000ff027b82 */ /* 0x000e240000000a00 */
[----:B0-----:R0:W3:Y:S01]  /*00d0*/  LDG.E R2, desc[UR36][R2.64] ;  /* 0x0000002402027981 */ /* 0x0010e2000c1e1900 */
[----:B--2---:R-:W-:-:S02]  /*00e0*/  IABS R9, R5 ;  /* 0x0000000500097213 */ /* 0x004fc40000000000 */
[----:B0-----:R-:W-:Y:S02]  /*00f0*/  IABS R3, R5 ;  /* 0x0000000500037213 */ /* 0x001fe40000000000 */
[----:B------:R-:W0:Y:S08]  /*0100*/  I2F.RP R0, R9 ;  /* 0x0000000900007306 */ /* 0x000e300000209400 */
[----:B0-----:R-:W0:Y:S01]  /*0110*/  MUFU.RCP R0, R0 ;  /* 0x0000000000007308 */ /* 0x001e220000001000 */
[----:B---3--:R-:W-:Y:S01]  /*0120*/  IABS R4, R2 ;  /* 0x0000000200047213 */ /* 0x008fe20000000000 */
[----:B0-----:R-:W-:Y:S01]  /*0130*/  VIADD R6, R0, 0xffffffe ;  /* 0x0ffffffe00067836 */ /* 0x001fe20000000000 */
[----:B------:R-:W-:-:S05]  /*0140*/  IADD3 R0, PT, PT, RZ, -R3, RZ ;  /* 0x80000003ff007210 */ /* 0x000fca0007ffe0ff */
[----:B------:R0:W1:Y:S02]  /*0150*/  F2I.FTZ.U32.TRUNC.NTZ R7, R6 ;  /* 0x0000000600077305 */ /* 0x000064000021f000 */
[----:B0-----:R-:W-:Y:S02]  /*0160*/  IMAD.MOV.U32 R6, RZ, RZ, RZ ;  /* 0x000000ffff067224 */ /* 0x001fe400078e00ff */
[----:B-1----:R-:W-:-:S04]  /*0170*/  IMAD.MOV R8, RZ, RZ, -R7 ;  /* 0x000000ffff087224 */ /* 0x002fc800078e0a07 */
[----:B------:R-:W-:-:S04]  /*0180*/  IMAD R11, R8, R9, RZ ;  /* 0x00000009080b7224 */ /* 0x000fc800078e02ff */
[----:B------:R-:W-:-:S06]  /*0190*/  IMAD.HI.U32 R7, R7, R11, R6 ;  /* 0x0000000b07077227 */ /* 0x000fcc00078e0006 */
[----:B------:R-:W-:-:S04]  /*01a0*/  IMAD.HI.U32 R7, R7, R4, RZ ;  /* 0x0000000407077227 */ /* 0x000fc800078e00ff */
[----:B------:R-:W-:-:S05]  /*01b0*/  IMAD R0, R7, R0, R4 ;  /* 0x0000000007007224 */ /* 0x000fca00078e0204 */
[----:B------:R-:W-:-:S13]  /*01c0*/  ISETP.GT.U32.AND P2, PT, R9, R0, PT ;  /* 0x000000000900720c */ /* 0x000fda0003f44070 */
[----:B------:R-:W-:Y:S02]  /*01d0*/  @!P2 IMAD.IADD R0, R0, 0x1, -R9 ;  /* 0x000000010000a824 */ /* 0x000fe400078e0a09 */
[----:B------:R-:W-:Y:S01]  /*01e0*/  @!P2 VIADD R7, R7, 0x1 ;  /* 0x000000010707a836 */ /* 0x000fe20000000000 */
[----:B------:R-:W-:Y:S02]  /*01f0*/  ISETP.NE.AND P2, PT, R5, RZ, PT ;  /* 0x000000ff0500720c */ /* 0x000fe40003f45270 */
[----:B------:R-:W-:Y:S02]  /*0200*/  ISETP.GE.U32.AND P0, PT, R0, R9, PT ;  /* 0x000000090000720c */ /* 0x000fe40003f06070 */
[----:B------:R-:W-:Y:S02]  /*0210*/  LOP3.LUT R0, R2, R5, RZ, 0x3c, !PT ;  /* 0x0000000502007212 */ /* 0x000fe400078e3cff */
[----:B------:R-:W0:Y:S02]  /*0220*/  LDC.64 R2, c[0x0][0x390] ;  /* 0x0000e400ff027b82 */ /* 0x000e240000000a00 */
[----:B------:R-:W-:-:S07]  /*0230*/  ISETP.GE.AND P1, PT, R0, RZ, PT ;  /* 0x000000ff0000720c */ /* 0x000fce0003f26270 */
[----:B------:R-:W-:-:S06]  /*0240*/  @P0 IADD3 R7, PT, PT, R7, 0x1, RZ ;  /* 0x0000000107070810 */ /* 0x000fcc0007ffe0ff */
[----:B------:R-:W-:Y:S01]  /*0250*/  @!P1 IMAD.MOV R7, RZ, RZ, -R7 ;  /* 0x000000ffff079224 */ /* 0x000fe200078e0a07 */
[----:B------:R-:W-:-:S05]  /*0260*/  @!P2 LOP3.LUT R7, RZ, R5, RZ, 0x33, !PT ;  /* 0x00000005ff07a212 */ /* 0x000fca00078e33ff */
[----:B0-----:R-:W-:Y:S01]  /*0270*/  STG.E desc[UR36][R2.64], R7 ;  /* 0x0000000702007986 */ /* 0x001fe2000c101924 */
[----:B------:R-:W-:Y:S05]  /*0280*/  EXIT ;  /* 0x000000000000794d */ /* 0x000fea0003800000 */
.L_x_1:
[----:B------:R-:W-:-:S00]  /*0290*/  BRA `(.L_x_1) ;  /* 0xfffffffc00fc7947 */ /* 0x000fc0000383ffff */
[----:B------:R-:W-:-:S00]  /*02a0*/  NOP ;  /* 0x0000000000007918 */ /* 0x000fc00000000000 */
        /* <DEDUP_REMOVED lines=13> */
.L_x_10:


//--------------------- .text._Z12multiply_GpuPiS_S_ --------------------------
	.section	.text._Z12multiply_GpuPiS_S_,"ax",@progbits
	.align	128
        .global         _Z12multiply_GpuPiS_S_
        .type           _Z12multiply_GpuPiS_S_,@function
        .size           _Z12multiply_GpuPiS_S_,(.L_x_11 - _Z12multiply_GpuPiS_S_)
        .other          _Z12multiply_GpuPiS_S_,@"STO_CUDA_ENTRY STV_DEFAULT"
_Z12multiply_GpuPiS_S_:
.text._Z12multiply_GpuPiS_S_:
        /* <DEDUP_REMOVED lines=10> */
.L_x_2:
[----:B------:R-:W0:Y:S08]  /*00a0*/  LDC.64 R2, c[0x0][0x380] ;  /* 0x0000e000ff027b82 */ /* 0x000e300000000a00 */
[----:B------:R-:W1:Y:S01]  /*00b0*/  LDC.64 R4, c[0x0][0x388] ;  /* 0x0000e200ff047b82 */ /* 0x000e620000000a00 */
[----:B0-----:R-:W2:Y:S04]  /*00c0*/  LDG.E R2, desc[UR36][R2.64] ;  /* 0x0000002402027981 */ /* 0x001ea8000c1e1900 */
[----:B-1----:R-:W2:Y:S03]  /*00d0*/  LDG.E R5, desc[UR36][R4.64] ;  /* 0x0000002404057981 */ /* 0x002ea6000c1e1900 */
[----:B------:R-:W0:Y:S01]  /*00e0*/  LDC.64 R6, c[0x0][0x390] ;  /* 0x0000e400ff067b82 */ /* 0x000e220000000a00 */
[----:B--2---:R-:W-:-:S05]  /*00f0*/  IMAD R9, R2, R5, RZ ;  /* 0x0000000502097224 */ /* 0x004fca00078e02ff */
[----:B0-----:R-:W-:Y:S01]  /*0100*/  STG.E desc[UR36][R6.64], R9 ;  /* 0x0000000906007986 */ /* 0x001fe2000c101924 */
[----:B------:R-:W-:Y:S05]  /*0110*/  EXIT ;  /* 0x000000000000794d */ /* 0x000fea0003800000 */
.L_x_3:
        /* <DEDUP_REMOVED lines=14> */
.L_x_11:


//--------------------- .text._Z16substraction_GpuPiS_S_ --------------------------
	.section	.text._Z16substraction_GpuPiS_S_,"ax",@progbits
	.align	128
        .global         _Z16substraction_GpuPiS_S_
        .type           _Z16substraction_GpuPiS_S_,@function
        .size           _Z16substraction_GpuPiS_S_,(.L_x_12 - _Z16substraction_GpuPiS_S_)
        .other          _Z16substraction_GpuPiS_S_,@"STO_CUDA_ENTRY STV_DEFAULT"
_Z16substraction_GpuPiS_S_:
.text._Z16substraction_GpuPiS_S_:
        /* <DEDUP_REMOVED lines=10> */
.L_x_4:
[----:B------:R-:W0:Y:S08]  /*00a0*/  LDC.64 R2, c[0x0][0x380] ;  /* 0x0000e000ff027b82 */ /* 0x000e300000000a00 */
[----:B------:R-:W1:Y:S01]  /*00b0*/  LDC.64 R4, c[0x0][0x388] ;  /* 0x0000e200ff047b82 */ /* 0x000e620000000a00 */
[----:B0-----:R-:W2:Y:S04]  /*00c0*/  LDG.E R2, desc[UR36][R2.64] ;  /* 0x0000002402027981 */ /* 0x001ea8000c1e1900 */
[----:B-1----:R-:W2:Y:S03]  /*00d0*/  LDG.E R5, desc[UR36][R4.64] ;  /* 0x0000002404057981 */ /* 0x002ea6000c1e1900 */
[----:B------:R-:W0:Y:S01]  /*00e0*/  LDC.64 R6, c[0x0][0x390] ;  /* 0x0000e400ff067b82 */ /* 0x000e220000000a00 */
[----:B--2---:R-:W-:-:S05]  /*00f0*/  IMAD.IADD R9, R2, 0x1, -R5 ;  /* 0x0000000102097824 */ /* 0x004fca00078e0a05 */
[----:B0-----:R-:W-:Y:S01]  /*0100*/  STG.E desc[UR36][R6.64], R9 ;  /* 0x0000000906007986 */ /* 0x001fe2000c101924 */
[----:B------:R-:W-:Y:S05]  /*0110*/  EXIT ;  /* 0x000000000000794d */ /* 0x000fea0003800000 */
.L_x_5:
        /* <DEDUP_REMOVED lines=14> */
.L_x_12:


//--------------------- .text._Z7add_GpuPiS_S_    --------------------------
	.section	.text._Z7add_GpuPiS_S_,"ax",@progbits
	.align	128
        .global         _Z7add_GpuPiS_S_
        .type           _Z7add_GpuPiS_S_,@function
        .size           _Z7add_GpuPiS_S_,(.L_x_13 - _Z7add_GpuPiS_S_)
        .other          _Z7add_GpuPiS_S_,@"STO_CUDA_ENTRY STV_DEFAULT"
_Z7add_GpuPiS_S_:
.text._Z7add_GpuPiS_S_:
        /* <DEDUP_REMOVED lines=10> */
.L_x_6:
[----:B------:R-:W0:Y:S08]  /*00a0*/  LDC.64 R2, c[0x0][0x380] ;  /* 0x0000e000ff027b82 */ /* 0x000e300000000a00 */
[----:B------:R-:W1:Y:S01]  /*00b0*/  LDC.64 R4, c[0x0][0x388] ;  /* 0x0000e200ff047b82 */ /* 0x000e620000000a00 */
[----:B0-----:R-:W2:Y:S04]  /*00c0*/  LDG.E R2, desc[UR36][R2.64] ;  /* 0x0000002402027981 */ /* 0x001ea8000c1e1900 */
[----:B-1----:R-:W2:Y:S03]  /*00d0*/  LDG.E R5, desc[UR36][R4.64] ;  /* 0x0000002404057981 */ /* 0x002ea6000c1e1900 */
[----:B------:R-:W0:Y:S01]  /*00e0*/  LDC.64 R6, c[0x0][0x390] ;  /* 0x0000e400ff067b82 */ /* 0x000e220000000a00 */
[----:B--2---:R-:W-:-:S05]  /*00f0*/  IMAD.IADD R9, R2, 0x1, R5 ;  /* 0x0000000102097824 */ /* 0x004fca00078e0205 */
[----:B0-----:R-:W-:Y:S01]  /*0100*/  STG.E desc[UR36][R6.64], R9 ;  /* 0x0000000906007986 */ /* 0x001fe2000c101924 */
[----:B------:R-:W-:Y:S05]  /*0110*/  EXIT ;  /* 0x000000000000794d */ /* 0x000fea0003800000 */
.L_x_7:
        /* <DEDUP_REMOVED lines=14> */
.L_x_13:


//--------------------- .text._Z10cuda_hellov     --------------------------
	.section	.text._Z10cuda_hellov,"ax",@progbits
	.align	128
        .global         _Z10cuda_hellov
        .type           _Z10cuda_hellov,@function
        .size           _Z10cuda_hellov,(.L_x_14 - _Z10cuda_hellov)
        .other          _Z10cuda_hellov,@"STO_CUDA_ENTRY STV_DEFAULT"
_Z10cuda_hellov:
.text._Z10cuda_hellov:
[----:B------:R-:W0:Y:S01]  /*0000*/  LDC R1, c[0x0][0x37c] ;  /* 0x0000df00ff017b82 */ /* 0x000e220000000800 */
[----:B------:R-:W-:Y:S01]  /*0010*/  MOV R0, 0x0 ;  /* 0x0000000000007802 */ /* 0x000fe20000000f00 */
[----:B------:R-:W1:Y:S01]  /*0020*/  LDCU.64 UR4, c[0x4][0x8] ;  /* 0x01000100ff0477ac */ /* 0x000e620008000a00 */
[----:B------:R-:W-:-:S05]  /*0030*/  CS2R R6, SRZ ;  /* 0x0000000000067805 */ /* 0x000fca000001ff00 */
[----:B------:R2:W3:Y:S01]  /*0040*/  LDC.64 R2, c[0x4][R0] ;  /* 0x0100000000027b82 */ /* 0x0004e20000000a00 */
[----:B-1----:R-:W-:Y:S02]  /*0050*/  IMAD.U32 R4, RZ, RZ, UR4 ;  /* 0x00000004ff047e24 */ /* 0x002fe4000f8e00ff */
[----:B--2---:R-:W-:-:S07]  /*0060*/  IMAD.U32 R5, RZ, RZ, UR5 ;  /* 0x00000005ff057e24 */ /* 0x004fce000f8e00ff */
[----:B------:R-:W-:-:S07]  /*0070*/  LEPC R20, `(.L_x_8) ;  /* 0x000000001014794e */ /* 0x000fce0000000000 */
[----:B0--3--:R-:W-:Y:S05]  /*0080*/  CALL.ABS.NOINC R2 ;  /* 0x0000000002007343 */ /* 0x009fea0003c00000 */
.L_x_8:
[----:B------:R-:W-:Y:S05]  /*0090*/  EXIT ;  /* 0x000000000000794d */ /* 0x000fea0003800000 */
.L_x_9:
        /* <DEDUP_REMOVED lines=14> */
.L_x_14:


//--------------------- .nv.global.init           --------------------------
	.section	.nv.global.init,"aw",@progbits
.nv.global.init:
	.type		$str$1,@object
	.size		$str$1,($str$4 - $str$1)
$str$1:
        /*0000*/ 	.byte	0x41, 0x64, 0x64, 0x20, 0x77, 0x69, 0x74, 0x68, 0x20, 0x47, 0x70, 0x75, 0x3a, 0x20, 0x0a, 0x00
	.type		$str$4,@object
	.size		$str$4,($str$3 - $str$4)
$str$4:
        /*0010*/ 	.byte	0x44, 0x69, 0x76, 0x69, 0x73, 0x69, 0x6f, 0x6e, 0x20, 0x77, 0x69, 0x74, 0x68, 0x20, 0x47, 0x70
        /*0020*/ 	.byte	0x75, 0x3a, 0x20, 0x0a, 0x00
	.type		$str$3,@object
	.size		$str$3,($str - $str$3)
$str$3:
        /*0025*/ 	.byte	0x4d, 0x75, 0x6c, 0x74, 0x69, 0x70, 0x6c, 0x79, 0x20, 0x77, 0x69, 0x74, 0x68, 0x20, 0x47, 0x70
        /*0035*/ 	.byte	0x75, 0x3a, 0x20, 0x0a, 0x00
	.type		$str,@object
	.size		$str,($str$2 - $str)
$str:
        /*003a*/ 	.byte	0x68, 0x65, 0x6c, 0x6c, 0x6f, 0x20, 0x77, 0x6f, 0x72, 0x6c, 0x64, 0x20, 0x66, 0x72, 0x6f, 0x6d
        /*004a*/ 	.byte	0x20, 0x47, 0x50, 0x55, 0x20, 0x0a, 0x00
	.type		$str$2,@object
	.size		$str$2,(.L_2 - $str$2)
$str$2:
        /*0051*/ 	.byte	0x53, 0x75, 0x62, 0x73, 0x74, 0x72, 0x61, 0x63, 0x74, 0x69, 0x6f, 0x6e, 0x20, 0x77, 0x69, 0x74
        /*0061*/ 	.byte	0x68, 0x20, 0x47, 0x70, 0x75, 0x3a, 0x20, 0x0a, 0x00
.L_2:


//--------------------- .nv.shared.reserved.0     --------------------------
	.section	.nv.shared.reserved.0,"aw",@nobits
	.weak		__nv_reservedSMEM_offset_0_alias
	.size		__nv_reservedSMEM_offset_0_alias, 0, 64
	.other		__nv_reservedSMEM_offset_0_alias,@"STO_CUDA_RESERVED_SHARED STV_DEFAULT"
__nv_reservedSMEM_offset_0_alias:
	.zero		0
	.zero		64


//--------------------- .nv.constant0._Z12Division_GpuPiS_S_ --------------------------
	.section	.nv.constant0._Z12Division_GpuPiS_S_,"a",@progbits
	.sectionflags	@""
	.align	4
.nv.constant0._Z12Division_GpuPiS_S_:
	.zero		920


//--------------------- .nv.constant0._Z12multiply_GpuPiS_S_ --------------------------
	.section	.nv.constant0._Z12multiply_GpuPiS_S_,"a",@progbits
	.sectionflags	@""
	.align	4
.nv.constant0._Z12multiply_GpuPiS_S_:
	.zero		920


//--------------------- .nv.constant0._Z16substraction_GpuPiS_S_ --------------------------
	.section	.nv.constant0._Z16substraction_GpuPiS_S_,"a",@progbits
	.sectionflags	@""
	.align	4
.nv.constant0._Z16substraction_GpuPiS_S_:
	.zero		920


//--------------------- .nv.constant0._Z7add_GpuPiS_S_ --------------------------
	.section	.nv.constant0._Z7add_GpuPiS_S_,"a",@progbits
	.sectionflags	@""
	.align	4
.nv.constant0._Z7add_GpuPiS_S_:
	.zero		920


//--------------------- .nv.constant0._Z10cuda_hellov --------------------------
	.section	.nv.constant0._Z10cuda_hellov,"a",@progbits
	.sectionflags	@""
	.align	4
.nv.constant0._Z10cuda_hellov:
	.zero		896


//--------------------- SYMBOLS --------------------------

	.type		.nv.reservedSmem.offset0,@object
	.size		.nv.reservedSmem.offset0,0x4
	.type		vprintf,@function
